//
// Generated by NVIDIA NVVM Compiler
//
// Compiler Build ID: CL-36424714
// Cuda compilation tools, release 13.0, V13.0.88
// Based on NVVM 20.0.0
//

.version 9.0
.target sm_100
.address_size 64

	// .globl	_Z13floydWarshallPiS_S_ii

.visible .entry _Z13floydWarshallPiS_S_ii(
	.param .u64 .ptr .align 1 _Z13floydWarshallPiS_S_ii_param_0,
	.param .u64 .ptr .align 1 _Z13floydWarshallPiS_S_ii_param_1,
	.param .u64 .ptr .align 1 _Z13floydWarshallPiS_S_ii_param_2,
	.param .u32 _Z13floydWarshallPiS_S_ii_param_3,
	.param .u32 _Z13floydWarshallPiS_S_ii_param_4
)
{
	.reg .pred 	%p<2>;
	.reg .b32 	%r<25>;
	.reg .b64 	%rd<17>;

	ld.param.u64 	%rd1, [_Z13floydWarshallPiS_S_ii_param_0];
	ld.param.u64 	%rd2, [_Z13floydWarshallPiS_S_ii_param_1];
	ld.param.u64 	%rd3, [_Z13floydWarshallPiS_S_ii_param_2];
	ld.param.u32 	%r5, [_Z13floydWarshallPiS_S_ii_param_3];
	ld.param.u32 	%r4, [_Z13floydWarshallPiS_S_ii_param_4];
	mov.u32 	%r6, %ctaid.x;
	mov.u32 	%r7, %ntid.x;
	mov.u32 	%r8, %tid.x;
	mad.lo.s32 	%r1, %r6, %r7, %r8;
	mov.u32 	%r9, %ctaid.y;
	mov.u32 	%r10, %ntid.y;
	mov.u32 	%r11, %tid.y;
	mad.lo.s32 	%r12, %r9, %r10, %r11;
	max.s32 	%r13, %r1, %r12;
	setp.ge.s32 	%p1, %r13, %r5;
	@%p1 bra 	$L__BB0_2;
	cvta.to.global.u64 	%rd4, %rd1;
	cvta.to.global.u64 	%rd5, %rd2;
	cvta.to.global.u64 	%rd6, %rd3;
	mul.lo.s32 	%r14, %r5, %r1;
	add.s32 	%r15, %r14, %r4;
	mul.wide.s32 	%rd7, %r15, 4;
	add.s64 	%rd8, %rd4, %rd7;
	ld.global.u32 	%r16, [%rd8];
	mul.wide.s32 	%rd9, %r1, 4;
	add.s64 	%rd10, %rd5, %rd9;
	st.global.u32 	[%rd10], %r16;
	mad.lo.s32 	%r17, %r4, %r5, %r12;
	mul.wide.s32 	%rd11, %r17, 4;
	add.s64 	%rd12, %rd4, %rd11;
	ld.global.u32 	%r18, [%rd12];
	mul.wide.u32 	%rd13, %r12, 4;
	add.s64 	%rd14, %rd6, %rd13;
	st.global.u32 	[%rd14], %r18;
	bar.sync 	0;
	add.s32 	%r19, %r14, %r12;
	mul.wide.s32 	%rd15, %r19, 4;
	add.s64 	%rd16, %rd4, %rd15;
	ld.global.u32 	%r20, [%rd16];
	ld.global.u32 	%r21, [%rd10];
	ld.global.u32 	%r22, [%rd14];
	add.s32 	%r23, %r22, %r21;
	min.s32 	%r24, %r20, %r23;
	st.global.u32 	[%rd16], %r24;
$L__BB0_2:
	ret;

}


// ===== COMPILED SASS (sm_100) =====

	.target	sm_100

	.elftype	@"ET_EXEC"


//--------------------- .note.nv.tkinfo           --------------------------
	.section	.note.nv.tkinfo,"",@"SHT_NOTE"
	.sectionflags	@"SHF_NOTE_NV_TKINFO"
	.tkinfo
        /*0018*/ 	.word	0x00000002
        /*0030*/ 	.string	""
        /*0030*/ 	.string	"ptxas"
        /*0030*/ 	.string	"Cuda compilation tools, release 13.0, V13.0.88"
        /*0030*/ 	.string	"Build cuda_13.0.r13.0/compiler.36424714_0"
        /*0030*/ 	.string	"-arch sm_100 -m 64 "



//--------------------- .note.nv.cuinfo           --------------------------
	.section	.note.nv.cuinfo,"",@"SHT_NOTE"
	.sectionflags	@"SHF_NOTE_NV_CUINFO"
        /*0018*/ 	.short	0x0002
        /*001a*/ 	.short	0x0064
        /*001c*/ 	.short	0x0082
	.zero		2


//--------------------- .nv.info                  --------------------------
	.section	.nv.info,"",@"SHT_CUDA_INFO"
	.align	4


	//----- nvinfo : EIATTR_REGCOUNT
	.align		4
        /*0000*/ 	.byte	0x04, 0x2f
        /*0002*/ 	.short	(.L_1 - .L_0)
	.align		4
.L_0:
        /*0004*/ 	.word	index@(_Z13floydWarshallPiS_S_ii)
        /*0008*/ 	.word	0x00000010


	//----- nvinfo : EIATTR_FRAME_SIZE
	.align		4
.L_1:
        /*000c*/ 	.byte	0x04, 0x11
        /*000e*/ 	.short	(.L_3 - .L_2)
	.align		4
.L_2:
        /*0010*/ 	.word	index@(_Z13floydWarshallPiS_S_ii)
        /*0014*/ 	.word	0x00000000


	//----- nvinfo : EIATTR_MIN_STACK_SIZE
	.align		4
.L_3:
        /*0018*/ 	.byte	0x04, 0x12
        /*001a*/ 	.short	(.L_5 - .L_4)
	.align		4
.L_4:
        /*001c*/ 	.word	index@(_Z13floydWarshallPiS_S_ii)
        /*0020*/ 	.word	0x00000000
.L_5:


//--------------------- .nv.compat                --------------------------
	.section	.nv.compat,"",@"SHT_CUDA_COMPAT_INFO"
	.align	4
        /*0000*/ 	.byte	0x02, 0x09, 0x00, 0x00, 0x02, 0x02, 0x01, 0x00, 0x02, 0x05, 0x05, 0x00, 0x03, 0x07, 0x01, 0x01
        /*0010*/ 	.byte	0x02, 0x03, 0x00, 0x00, 0x02, 0x06, 0x01, 0x00, 0x04, 0x0b, 0x08, 0x00, 0x09, 0x00, 0x00, 0x00
        /*0020*/ 	.byte	0x00, 0x00, 0x00, 0x00


//--------------------- .nv.info._Z13floydWarshallPiS_S_ii --------------------------
	.section	.nv.info._Z13floydWarshallPiS_S_ii,"",@"SHT_CUDA_INFO"
	.sectionflags	@""
	.align	4


	//----- nvinfo : EIATTR_CUDA_API_VERSION
	.align		4
        /*0000*/ 	.byte	0x04, 0x37
        /*0002*/ 	.short	(.L_7 - .L_6)
.L_6:
        /*0004*/ 	.word	0x00000082


	//----- nvinfo : EIATTR_KPARAM_INFO
	.align		4
.L_7:
        /*0008*/ 	.byte	0x04, 0x17
        /*000a*/ 	.short	(.L_9 - .L_8)
.L_8:
        /*000c*/ 	.word	0x00000000
        /*0010*/ 	.short	0x0004
        /*0012*/ 	.short	0x001c
        /*0014*/ 	.byte	0x00, 0xf0, 0x11, 0x00


	//----- nvinfo : EIATTR_KPARAM_INFO
	.align		4
.L_9:
        /*0018*/ 	.byte	0x04, 0x17
        /*001a*/ 	.short	(.L_11 - .L_10)
.L_10:
        /*001c*/ 	.word	0x00000000
        /*0020*/ 	.short	0x0003
        /*0022*/ 	.short	0x0018
        /*0024*/ 	.byte	0x00, 0xf0, 0x11, 0x00


	//----- nvinfo : EIATTR_KPARAM_INFO
	.align		4
.L_11:
        /*0028*/ 	.byte	0x04, 0x17
        /*002a*/ 	.short	(.L_13 - .L_12)
.L_12:
        /*002c*/ 	.word	0x00000000
        /*0030*/ 	.short	0x0002
        /*0032*/ 	.short	0x0010
        /*0034*/ 	.byte	0x00, 0xf5, 0x21, 0x00


	//----- nvinfo : EIATTR_KPARAM_INFO
	.align		4
.L_13:
        /*0038*/ 	.byte	0x04, 0x17
        /*003a*/ 	.short	(.L_15 - .L_14)
.L_14:
        /*003c*/ 	.word	0x00000000
        /*0040*/ 	.short	0x0001
        /*0042*/ 	.short	0x0008
        /*0044*/ 	.byte	0x00, 0xf5, 0x21, 0x00


	//----- nvinfo : EIATTR_KPARAM_INFO
	.align		4
.L_15:
        /*0048*/ 	.byte	0x04, 0x17
        /*004a*/ 	.short	(.L_17 - .L_16)
.L_16:
        /*004c*/ 	.word	0x00000000
        /*0050*/ 	.short	0x0000
        /*0052*/ 	.short	0x0000
        /*0054*/ 	.byte	0x00, 0xf5, 0x21, 0x00


	//----- nvinfo : EIATTR_SPARSE_MMA_MASK
	.align		4
.L_17:
        /*0058*/ 	.byte	0x03, 0x50
        /*005a*/ 	.short	0x0000


	//----- nvinfo : EIATTR_MAXREG_COUNT
	.align		4
        /*005c*/ 	.byte	0x03, 0x1b
        /*005e*/ 	.short	0x00ff


	//----- nvinfo : EIATTR_NUM_BARRIERS
	.align		4
        /*0060*/ 	.byte	0x02, 0x4c
        /*0062*/ 	.byte	0x01
	.zero		1


	//----- nvinfo : EIATTR_MERCURY_ISA_VERSION
	.align		4
        /*0064*/ 	.byte	0x03, 0x5f
        /*0066*/ 	.short	0x0101


	//----- nvinfo : EIATTR_VRC_CTA_INIT_COUNT
	.align		4
        /*0068*/ 	.byte	0x02, 0x4a
	.zero		1
	.zero		1


	//----- nvinfo : EIATTR_EXIT_INSTR_OFFSETS
	.align		4
        /*006c*/ 	.byte	0x04, 0x1c
        /*006e*/ 	.short	(.L_19 - .L_18)


	//   ....[0]....
.L_18:
        /*0070*/ 	.word	0x000000c0


	//   ....[1]....
        /*0074*/ 	.word	0x00000240


	//----- nvinfo : EIATTR_CBANK_PARAM_SIZE
	.align		4
.L_19:
        /*0078*/ 	.byte	0x03, 0x19
        /*007a*/ 	.short	0x0020


	//----- nvinfo : EIATTR_PARAM_CBANK
	.align		4
        /*007c*/ 	.byte	0x04, 0x0a
        /*007e*/ 	.short	(.L_21 - .L_20)
	.align		4
.L_20:
        /*0080*/ 	.word	index@(.nv.constant0._Z13floydWarshallPiS_S_ii)
        /*0084*/ 	.short	0x0380
        /*0086*/ 	.short	0x0020


	//----- nvinfo : EIATTR_SW_WAR
	.align		4
.L_21:
        /*0088*/ 	.byte	0x04, 0x36
        /*008a*/ 	.short	(.L_23 - .L_22)
.L_22:
        /*008c*/ 	.word	0x00000008
.L_23:


//--------------------- .nv.callgraph             --------------------------
	.section	.nv.callgraph,"",@"SHT_CUDA_CALLGRAPH"
	.align	4
	.sectionentsize	8
	.align		4
        /*0000*/ 	.word	0x00000000
	.align		4
        /*0004*/ 	.word	0xffffffff
	.align		4
        /*0008*/ 	.word	0x00000000
	.align		4
        /*000c*/ 	.word	0xfffffffe
	.align		4
        /*0010*/ 	.word	0x00000000
	.align		4
        /*0014*/ 	.word	0xfffffffd
	.align		4
        /*0018*/ 	.word	0x00000000
	.align		4
        /*001c*/ 	.word	0xfffffffc


//--------------------- .text._Z13floydWarshallPiS_S_ii --------------------------
	.section	.text._Z13floydWarshallPiS_S_ii,"ax",@progbits
	.align	128
        .global         _Z13floydWarshallPiS_S_ii
        .type           _Z13floydWarshallPiS_S_ii,@function
        .size           _Z13floydWarshallPiS_S_ii,(.L_x_1 - _Z13floydWarshallPiS_S_ii)
        .other          _Z13floydWarshallPiS_S_ii,@"STO_CUDA_ENTRY STV_DEFAULT"
_Z13floydWarshallPiS_S_ii:
.text._Z13floydWarshallPiS_S_ii:
[----:B------:R-:W-:Y:S01]  /*0000*/  LDC R1, c[0x0][0x37c] ;  /* 0x0000df00ff017b82 */ /* 0x000fe20000000800 */
[----:B------:R-:W0:Y:S07]  /*0010*/  S2R R0, SR_TID.X ;  /* 0x0000000000007919 */ /* 0x000e2e0000002100 */
[----:B------:R-:W0:Y:S01]  /*0020*/  S2UR UR4, SR_CTAID.X ;  /* 0x00000000000479c3 */ /* 0x000e220000002500 */
[----:B------:R-:W1:Y:S01]  /*0030*/  LDCU UR6, c[0x0][0x398] ;  /* 0x00007300ff0677ac */ /* 0x000e620008000800 */
[----:B------:R-:W2:Y:S06]  /*0040*/  S2R R3, SR_TID.Y ;  /* 0x0000000000037919 */ /* 0x000eac0000002200 */
[----:B------:R-:W0:Y:S08]  /*0050*/  LDC R13, c[0x0][0x360] ;  /* 0x0000d800ff0d7b82 */ /* 0x000e300000000800 */
[----:B------:R-:W2:Y:S08]  /*0060*/  S2UR UR5, SR_CTAID.Y ;  /* 0x00000000000579c3 */ /* 0x000eb00000002600 */
[----:B------:R-:W2:Y:S01]  /*0070*/  LDC R2, c[0x0][0x364] ;  /* 0x0000d900ff027b82 */ /* 0x000ea20000000800 */
[----:B0-----:R-:W-:-:S02]  /*0080*/  IMAD R13, R13, UR4, R0 ;  /* 0x000000040d0d7c24 */ /* 0x001fc4000f8e0200 */
[----:B--2---:R-:W-:-:S05]  /*0090*/  IMAD R0, R2, UR5, R3 ;  /* 0x0000000502007c24 */ /* 0x004fca000f8e0203 */
[----:B------:R-:W-:-:S04]  /*00a0*/  VIMNMX R2, PT, PT, R13, R0, !PT ;  /* 0x000000000d027248 */ /* 0x000fc80007fe0100 */
[----:B-1----:R-:W-:-:S13]  /*00b0*/  ISETP.GE.AND P0, PT, R2, UR6, PT ;  /* 0x0000000602007c0c */ /* 0x002fda000bf06270 */
[----:B------:R-:W-:Y:S05]  /*00c0*/  @P0 EXIT ;  /* 0x000000000000094d */ /* 0x000fea0003800000 */
[----:B------:R-:W0:Y:S01]  /*00d0*/  LDC R9, c[0x0][0x39c] ;  /* 0x0000e700ff097b82 */ /* 0x000e220000000800 */
[----:B------:R-:W1:Y:S07]  /*00e0*/  LDCU.64 UR4, c[0x0][0x358] ;  /* 0x00006b00ff0477ac */ /* 0x000e6e0008000a00 */
[----:B------:R-:W2:Y:S08]  /*00f0*/  LDC.64 R2, c[0x0][0x380] ;  /* 0x0000e000ff027b82 */ /* 0x000eb00000000a00 */
[----:B------:R-:W3:Y:S01]  /*0100*/  LDC.64 R6, c[0x0][0x388] ;  /* 0x0000e200ff067b82 */ /* 0x000ee20000000a00 */
[----:B0-----:R-:W-:-:S07]  /*0110*/  IMAD R5, R13, UR6, R9 ;  /* 0x000000060d057c24 */ /* 0x001fce000f8e0209 */
[----:B------:R-:W0:Y:S01]  /*0120*/  LDC.64 R10, c[0x0][0x390] ;  /* 0x0000e400ff0a7b82 */ /* 0x000e220000000a00 */
[----:B--2---:R-:W-:-:S06]  /*0130*/  IMAD.WIDE R4, R5, 0x4, R2 ;  /* 0x0000000405047825 */ /* 0x004fcc00078e0202 */
[----:B-1----:R-:W2:Y:S01]  /*0140*/  LDG.E R5, desc[UR4][R4.64] ;  /* 0x0000000404057981 */ /* 0x002ea2000c1e1900 */
[----:B------:R-:W-:Y:S02]  /*0150*/  IMAD R9, R9, UR6, R0 ;  /* 0x0000000609097c24 */ /* 0x000fe4000f8e0200 */
[----:B---3--:R-:W-:-:S04]  /*0160*/  IMAD.WIDE R6, R13, 0x4, R6 ;  /* 0x000000040d067825 */ /* 0x008fc800078e0206 */
[----:B------:R-:W-:Y:S01]  /*0170*/  IMAD.WIDE R8, R9, 0x4, R2 ;  /* 0x0000000409087825 */ /* 0x000fe200078e0202 */
[----:B--2---:R-:W-:Y:S05]  /*0180*/  STG.E desc[UR4][R6.64], R5 ;  /* 0x0000000506007986 */ /* 0x004fea000c101904 */
[----:B------:R-:W2:Y:S01]  /*0190*/  LDG.E R9, desc[UR4][R8.64] ;  /* 0x0000000408097981 */ /* 0x000ea2000c1e1900 */
[----:B0-----:R-:W-:-:S04]  /*01a0*/  IMAD.WIDE.U32 R10, R0, 0x4, R10 ;  /* 0x00000004000a7825 */ /* 0x001fc800078e000a */
[----:B------:R-:W-:-:S04]  /*01b0*/  IMAD R13, R13, UR6, R0 ;  /* 0x000000060d0d7c24 */ /* 0x000fc8000f8e0200 */
[----:B------:R-:W-:Y:S01]  /*01c0*/  IMAD.WIDE R2, R13, 0x4, R2 ;  /* 0x000000040d027825 */ /* 0x000fe200078e0202 */
[----:B--2---:R-:W-:Y:S01]  /*01d0*/  STG.E desc[UR4][R10.64], R9 ;  /* 0x000000090a007986 */ /* 0x004fe2000c101904 */
[----:B------:R-:W-:Y:S06]  /*01e0*/  BAR.SYNC.DEFER_BLOCKING 0x0 ;  /* 0x0000000000007b1d */ /* 0x000fec0000010000 */
[----:B------:R-:W2:Y:S04]  /*01f0*/  LDG.E R13, desc[UR4][R6.64] ;  /* 0x00000004060d7981 */ /* 0x000ea8000c1e1900 */
[----:B------:R-:W2:Y:S04]  /*0200*/  LDG.E R4, desc[UR4][R10.64] ;  /* 0x000000040a047981 */ /* 0x000ea8000c1e1900 */
[----:B------:R-:W2:Y:S02]  /*0210*/  LDG.E R0, desc[UR4][R2.64] ;  /* 0x0000000402007981 */ /* 0x000ea4000c1e1900 */
[----:B--2---:R-:W-:-:S05]  /*0220*/  VIADDMNMX R13, R4, R13, R0, PT ;  /* 0x0000000d040d7246 */ /* 0x004fca0003800100 */
[----:B------:R-:W-:Y:S01]  /*0230*/  STG.E desc[UR4][R2.64], R13 ;  /* 0x0000000d02007986 */ /* 0x000fe2000c101904 */
[----:B------:R-:W-:Y:S05]  /*0240*/  EXIT ;  /* 0x000000000000794d */ /* 0x000fea0003800000 */
.L_x_0:
[----:B------:R-:W-:-:S00]  /*0250*/  BRA `(.L_x_0) ;  /* 0xfffffffc00fc7947 */ /* 0x000fc0000383ffff */
[----:B------:R-:W-:-:S00]  /*0260*/  NOP ;  /* 0x0000000000007918 */ /* 0x000fc00000000000 */
        /* <DEDUP_REMOVED lines=9> */
.L_x_1:


//--------------------- .nv.shared.reserved.0     --------------------------
	.section	.nv.shared.reserved.0,"aw",@nobits
	.weak		__nv_reservedSMEM_offset_0_alias
	.size		__nv_reservedSMEM_offset_0_alias, 0, 64
	.other		__nv_reservedSMEM_offset_0_alias,@"STO_CUDA_RESERVED_SHARED STV_DEFAULT"
__nv_reservedSMEM_offset_0_alias:
	.zero		0
	.zero		64


//--------------------- .nv.constant0._Z13floydWarshallPiS_S_ii --------------------------
	.section	.nv.constant0._Z13floydWarshallPiS_S_ii,"a",@progbits
	.sectionflags	@""
	.align	4
.nv.constant0._Z13floydWarshallPiS_S_ii:
	.zero		928


//--------------------- SYMBOLS --------------------------

	.type		.nv.reservedSmem.offset0,@object
	.size		.nv.reservedSmem.offset0,0x4
